	.headerflags	@"EF_CUDA_TEXMODE_UNIFIED EF_CUDA_64BIT_ADDRESS EF_CUDA_ACCELERATORS EF_CUDA_SM90 EF_CUDA_VIRTUAL_SM(EF_CUDA_SM90)"
	.elftype	@"ET_EXEC"


//--------------------- .nv.info                  --------------------------
	.section	.nv.info,"",@"SHT_CUDA_INFO"
	.align	4


	//----- nvinfo : EIATTR_REGCOUNT
	.align		4
        /*0000*/ 	.byte	0x04, 0x2f
        /*0002*/ 	.short	(.L_1 - .L_0)
	.align		4
.L_0:
        /*0004*/ 	.word	index@(triton_poi_fused_cat_24)
        /*0008*/ 	.word	0x0000001e


	//----- nvinfo : EIATTR_MIN_STACK_SIZE
	.align		4
.L_1:
        /*000c*/ 	.byte	0x04, 0x12
        /*000e*/ 	.short	(.L_3 - .L_2)
	.align		4
.L_2:
        /*0010*/ 	.word	index@(triton_poi_fused_cat_24)
        /*0014*/ 	.word	0x00000000


	//----- nvinfo : EIATTR_FRAME_SIZE
	.align		4
.L_3:
        /*0018*/ 	.byte	0x04, 0x11
        /*001a*/ 	.short	(.L_5 - .L_4)
	.align		4
.L_4:
        /*001c*/ 	.word	index@(triton_poi_fused_cat_24)
        /*0020*/ 	.word	0x00000000


	//----- nvinfo : EIATTR_MIN_STACK_SIZE
	.align		4
.L_5:
        /*0024*/ 	.byte	0x04, 0x12
        /*0026*/ 	.short	(.L_7 - .L_6)
	.align		4
.L_6:
        /*0028*/ 	.word	index@(triton_poi_fused_cat_24)
        /*002c*/ 	.word	0x00000000
.L_7:


//--------------------- .nv.info.triton_poi_fused_cat_24 --------------------------
	.section	.nv.info.triton_poi_fused_cat_24,"",@"SHT_CUDA_INFO"
	.sectionflags	@""
	.align	4


	//----- nvinfo : EIATTR_CUDA_API_VERSION
	.align		4
        /*0000*/ 	.byte	0x04, 0x37
        /*0002*/ 	.short	(.L_9 - .L_8)
.L_8:
        /*0004*/ 	.word	0x0000007c


	//----- nvinfo : EIATTR_KPARAM_INFO
	.align		4
.L_9:
        /*0008*/ 	.byte	0x04, 0x17
        /*000a*/ 	.short	(.L_11 - .L_10)
.L_10:
        /*000c*/ 	.word	0x00000000
        /*0010*/ 	.short	0x0009
        /*0012*/ 	.short	0x0048
        /*0014*/ 	.byte	0x00, 0xf0, 0x11, 0x00


	//----- nvinfo : EIATTR_KPARAM_INFO
	.align		4
.L_11:
        /*0018*/ 	.byte	0x04, 0x17
        /*001a*/ 	.short	(.L_13 - .L_12)
.L_12:
        /*001c*/ 	.word	0x00000000
        /*0020*/ 	.short	0x0008
        /*0022*/ 	.short	0x0040
        /*0024*/ 	.byte	0x00, 0xf4, 0x21, 0x00


	//----- nvinfo : EIATTR_KPARAM_INFO
	.align		4
.L_13:
        /*0028*/ 	.byte	0x04, 0x17
        /*002a*/ 	.short	(.L_15 - .L_14)
.L_14:
        /*002c*/ 	.word	0x00000000
        /*0030*/ 	.short	0x0007
        /*0032*/ 	.short	0x0038
        /*0034*/ 	.byte	0x00, 0xf4, 0x21, 0x00


	//----- nvinfo : EIATTR_KPARAM_INFO
	.align		4
.L_15:
        /*0038*/ 	.byte	0x04, 0x17
        /*003a*/ 	.short	(.L_17 - .L_16)
.L_16:
        /*003c*/ 	.word	0x00000000
        /*0040*/ 	.short	0x0006
        /*0042*/ 	.short	0x0030
        /*0044*/ 	.byte	0x00, 0xf4, 0x21, 0x00


	//----- nvinfo : EIATTR_KPARAM_INFO
	.align		4
.L_17:
        /*0048*/ 	.byte	0x04, 0x17
        /*004a*/ 	.short	(.L_19 - .L_18)
.L_18:
        /*004c*/ 	.word	0x00000000
        /*0050*/ 	.short	0x0005
        /*0052*/ 	.short	0x0028
        /*0054*/ 	.byte	0x00, 0xf4, 0x21, 0x00


	//----- nvinfo : EIATTR_KPARAM_INFO
	.align		4
.L_19:
        /*0058*/ 	.byte	0x04, 0x17
        /*005a*/ 	.short	(.L_21 - .L_20)
.L_20:
        /*005c*/ 	.word	0x00000000
        /*0060*/ 	.short	0x0004
        /*0062*/ 	.short	0x0020
        /*0064*/ 	.byte	0x00, 0xf4, 0x21, 0x00


	//----- nvinfo : EIATTR_KPARAM_INFO
	.align		4
.L_21:
        /*0068*/ 	.byte	0x04, 0x17
        /*006a*/ 	.short	(.L_23 - .L_22)
.L_22:
        /*006c*/ 	.word	0x00000000
        /*0070*/ 	.short	0x0003
        /*0072*/ 	.short	0x0018
        /*0074*/ 	.byte	0x00, 0xf4, 0x21, 0x00


	//----- nvinfo : EIATTR_KPARAM_INFO
	.align		4
.L_23:
        /*0078*/ 	.byte	0x04, 0x17
        /*007a*/ 	.short	(.L_25 - .L_24)
.L_24:
        /*007c*/ 	.word	0x00000000
        /*0080*/ 	.short	0x0002
        /*0082*/ 	.short	0x0010
        /*0084*/ 	.byte	0x00, 0xf4, 0x21, 0x00


	//----- nvinfo : EIATTR_KPARAM_INFO
	.align		4
.L_25:
        /*0088*/ 	.byte	0x04, 0x17
        /*008a*/ 	.short	(.L_27 - .L_26)
.L_26:
        /*008c*/ 	.word	0x00000000
        /*0090*/ 	.short	0x0001
        /*0092*/ 	.short	0x0008
        /*0094*/ 	.byte	0x00, 0xf4, 0x21, 0x00


	//----- nvinfo : EIATTR_KPARAM_INFO
	.align		4
.L_27:
        /*0098*/ 	.byte	0x04, 0x17
        /*009a*/ 	.short	(.L_29 - .L_28)
.L_28:
        /*009c*/ 	.word	0x00000000
        /*00a0*/ 	.short	0x0000
        /*00a2*/ 	.short	0x0000
        /*00a4*/ 	.byte	0x00, 0xf4, 0x21, 0x00


	//----- nvinfo : EIATTR_SPARSE_MMA_MASK
	.align		4
.L_29:
        /*00a8*/ 	.byte	0x03, 0x50
        /*00aa*/ 	.short	0x0000


	//----- nvinfo : EIATTR_MAXREG_COUNT
	.align		4
        /*00ac*/ 	.byte	0x03, 0x1b
        /*00ae*/ 	.short	0x00ff


	//----- nvinfo : EIATTR_EXIT_INSTR_OFFSETS
	.align		4
        /*00b0*/ 	.byte	0x04, 0x1c
        /*00b2*/ 	.short	(.L_31 - .L_30)


	//   ....[0]....
.L_30:
        /*00b4*/ 	.word	0x00000960


	//----- nvinfo : EIATTR_REQNTID
	.align		4
.L_31:
        /*00b8*/ 	.byte	0x04, 0x10
        /*00ba*/ 	.short	(.L_33 - .L_32)
.L_32:
        /*00bc*/ 	.word	0x00000080
        /*00c0*/ 	.word	0x00000001
        /*00c4*/ 	.word	0x00000001


	//----- nvinfo : EIATTR_CBANK_PARAM_SIZE
	.align		4
.L_33:
        /*00c8*/ 	.byte	0x03, 0x19
        /*00ca*/ 	.short	0x004c


	//----- nvinfo : EIATTR_PARAM_CBANK
	.align		4
        /*00cc*/ 	.byte	0x04, 0x0a
        /*00ce*/ 	.short	(.L_35 - .L_34)
	.align		4
.L_34:
        /*00d0*/ 	.word	index@(.nv.constant0.triton_poi_fused_cat_24)
        /*00d4*/ 	.short	0x0210
        /*00d6*/ 	.short	0x004c


	//----- nvinfo : EIATTR_SW_WAR
	.align		4
.L_35:
        /*00d8*/ 	.byte	0x04, 0x36
        /*00da*/ 	.short	(.L_37 - .L_36)
.L_36:
        /*00dc*/ 	.word	0x00000008
.L_37:


//--------------------- .nv.callgraph             --------------------------
	.section	.nv.callgraph,"",@"SHT_CUDA_CALLGRAPH"
	.align	4
	.sectionentsize	8
	.align		4
        /*0000*/ 	.word	0x00000000
	.align		4
        /*0004*/ 	.word	0xffffffff
	.align		4
        /*0008*/ 	.word	0x00000000
	.align		4
        /*000c*/ 	.word	0xfffffffe
	.align		4
        /*0010*/ 	.word	0x00000000
	.align		4
        /*0014*/ 	.word	0xfffffffd
	.align		4
        /*0018*/ 	.word	0x00000000
	.align		4
        /*001c*/ 	.word	0xfffffffc


//--------------------- .text.triton_poi_fused_cat_24 --------------------------
	.section	.text.triton_poi_fused_cat_24,"ax",@progbits
	.align	128
        .global         triton_poi_fused_cat_24
        .type           triton_poi_fused_cat_24,@function
        .size           triton_poi_fused_cat_24,(.L_x_1 - triton_poi_fused_cat_24)
        .other          triton_poi_fused_cat_24,@"STO_CUDA_ENTRY STV_DEFAULT"
triton_poi_fused_cat_24:
.text.triton_poi_fused_cat_24:
[----:B------:R-:W-:Y:S01]  /*0000*/  LDC R1, c[0x0][0x28] ;  /* 0x00000a00ff017b82 */ /* 0x000fe20000000800 */
[----:B------:R-:W1:Y:S07]  /*0010*/  S2R R0, SR_TID.X ;  /* 0x0000000000007919 */ /* 0x000e6e0000002100 */
[----:B------:R-:W2:Y:S01]  /*0020*/  LDC.64 R4, c[0x0][0x218] ;  /* 0x00008600ff047b82 */ /* 0x000ea20000000a00 */
[----:B------:R-:W-:Y:S01]  /*0030*/  CS2R R14, SRZ ;  /* 0x00000000000e7805 */ /* 0x000fe2000001ff00 */
[----:B------:R-:W-:Y:S01]  /*0040*/  ULDC.64 UR4, c[0x0][0x208] ;  /* 0x0000820000047ab9 */ /* 0x000fe20000000a00 */
[----:B------:R-:W3:Y:S05]  /*0050*/  S2R R3, SR_CTAID.X ;  /* 0x0000000000037919 */ /* 0x000eea0000002500 */
[----:B------:R-:W4:Y:S08]  /*0060*/  LDC.64 R8, c[0x0][0x220] ;  /* 0x00008800ff087b82 */ /* 0x000f300000000a00 */
[----:B------:R-:W5:Y:S01]  /*0070*/  LDC.64 R16, c[0x0][0x230] ;  /* 0x00008c00ff107b82 */ /* 0x000f620000000a00 */
[----:B------:R-:W-:Y:S01]  /*0080*/  CS2R R10, SRZ ;  /* 0x00000000000a7805 */ /* 0x000fe2000001ff00 */
[----:B------:R-:W-:Y:S01]  /*0090*/  ULDC.64 UR6, c[0x0][0x228] ;  /* 0x00008a0000067ab9 */ /* 0x000fe20000000a00 */
[----:B-1----:R-:W-:-:S05]  /*00a0*/  IMAD.SHL.U32 R0, R0, 0x2, RZ ;  /* 0x0000000200007824 */ /* 0x002fca00078e00ff */
[----:B------:R-:W-:-:S05]  /*00b0*/  LOP3.LUT R0, R0, 0xfe, RZ, 0xc0, !PT ;  /* 0x000000fe00007812 */ /* 0x000fca00078ec0ff */
[----:B---3--:R-:W-:-:S05]  /*00c0*/  IMAD R2, R3, 0x100, R0 ;  /* 0x0000010003027824 */ /* 0x008fca00078e0200 */
[----:B------:R-:W-:-:S04]  /*00d0*/  SHF.R.S32.HI R19, RZ, 0x1f, R2 ;  /* 0x0000001fff137819 */ /* 0x000fc80000011402 */
[CC--:B------:R-:W-:Y:S02]  /*00e0*/  LEA.HI R0, R19.reuse, R2.reuse, RZ, 0x4 ;  /* 0x0000000213007211 */ /* 0x0c0fe400078f20ff */
[----:B------:R-:W-:Y:S02]  /*00f0*/  LEA.HI R3, R19, R2, RZ, 0x2 ;  /* 0x0000000213037211 */ /* 0x000fe400078f10ff */
[--C-:B------:R-:W-:Y:S02]  /*0100*/  SHF.R.S32.HI R13, RZ, 0x4, R0.reuse ;  /* 0x00000004ff0d7819 */ /* 0x100fe40000011400 */
[----:B------:R-:W-:Y:S02]  /*0110*/  SHF.R.S32.HI R6, RZ, 0x1f, R0 ;  /* 0x0000001fff067819 */ /* 0x000fe40000011400 */
[----:B------:R-:W-:Y:S02]  /*0120*/  SHF.R.S32.HI R12, RZ, 0x2, R3 ;  /* 0x00000002ff0c7819 */ /* 0x000fe40000011403 */
[----:B------:R-:W-:-:S02]  /*0130*/  LEA.HI R6, R6, R13, RZ, 0x6 ;  /* 0x0000000d06067211 */ /* 0x000fc400078f30ff */
[----:B------:R-:W-:Y:S02]  /*0140*/  LEA.HI R7, R12, R12, RZ, 0x2 ;  /* 0x0000000c0c077211 */ /* 0x000fe400078f10ff */
[----:B------:R-:W-:Y:S02]  /*0150*/  LOP3.LUT R6, R6, 0xffffffc0, RZ, 0xc0, !PT ;  /* 0xffffffc006067812 */ /* 0x000fe400078ec0ff */
[----:B------:R-:W-:Y:S02]  /*0160*/  LOP3.LUT R7, R7, 0xfffffffc, RZ, 0xc0, !PT ;  /* 0xfffffffc07077812 */ /* 0x000fe400078ec0ff */
[----:B------:R-:W-:Y:S01]  /*0170*/  LOP3.LUT R3, R3, 0xfffffffc, RZ, 0xc0, !PT ;  /* 0xfffffffc03037812 */ /* 0x000fe200078ec0ff */
[----:B------:R-:W-:Y:S02]  /*0180*/  IMAD.IADD R13, R13, 0x1, -R6 ;  /* 0x000000010d0d7824 */ /* 0x000fe400078e0a06 */
[----:B------:R-:W-:-:S03]  /*0190*/  IMAD.IADD R12, R12, 0x1, -R7 ;  /* 0x000000010c0c7824 */ /* 0x000fc600078e0a07 */
[----:B------:R-:W-:Y:S01]  /*01a0*/  ISETP.GE.AND P0, PT, R13, 0x20, PT ;  /* 0x000000200d00780c */ /* 0x000fe20003f06270 */
[----:B--2---:R-:W-:Y:S01]  /*01b0*/  IMAD.WIDE R20, R12, 0x8, R4 ;  /* 0x000000080c147825 */ /* 0x004fe200078e0204 */
[----:B------:R-:W-:-:S03]  /*01c0*/  CS2R R4, SRZ ;  /* 0x0000000000047805 */ /* 0x000fc6000001ff00 */
[----:B------:R-:W-:Y:S01]  /*01d0*/  IMAD.IADD R3, R2, 0x1, -R3 ;  /* 0x0000000102037824 */ /* 0x000fe200078e0a03 */
[----:B------:R-:W-:-:S07]  /*01e0*/  CS2R R6, SRZ ;  /* 0x0000000000067805 */ /* 0x000fce000001ff00 */
[----:B------:R-:W2:Y:S01]  /*01f0*/  @!P0 LDG.E.EL.64 R14, desc[UR4][R20.64] ;  /* 0x00000004140e8981 */ /* 0x000ea2000c2e1b00 */
[----:B----4-:R-:W-:Y:S01]  /*0200*/  IMAD.WIDE R22, R3, 0x8, R8 ;  /* 0x0000000803167825 */ /* 0x010fe200078e0208 */
[----:B------:R-:W-:-:S04]  /*0210*/  CS2R R8, SRZ ;  /* 0x0000000000087805 */ /* 0x000fc8000001ff00 */
[----:B------:R-:W3:Y:S01]  /*0220*/  @!P0 LDG.E.EL.128 R4, desc[UR4][R22.64] ;  /* 0x0000000416048981 */ /* 0x000ee2000c2e1d00 */
[----:B-----5:R-:W-:-:S05]  /*0230*/  IMAD.WIDE R16, R3, 0x8, R16 ;  /* 0x0000000803107825 */ /* 0x020fca00078e0210 */
[----:B------:R1:W4:Y:S01]  /*0240*/  @!P0 LDG.E.EL.128 R8, desc[UR4][R16.64] ;  /* 0x0000000410088981 */ /* 0x000322000c2e1d00 */
[----:B------:R-:W-:-:S04]  /*0250*/  LEA.HI R19, R19, R2, RZ, 0xa ;  /* 0x0000000213137211 */ /* 0x000fc800078f50ff */
[----:B------:R-:W-:Y:S02]  /*0260*/  LOP3.LUT R26, R19, 0xfffffc00, RZ, 0xc0, !PT ;  /* 0xfffffc00131a7812 */ /* 0x000fe400078ec0ff */
[----:B--2---:R-:W-:Y:S02]  /*0270*/  SEL R20, R15, RZ, !P0 ;  /* 0x000000ff0f147207 */ /* 0x004fe40004000000 */
[----:B------:R-:W-:Y:S02]  /*0280*/  SEL R18, R14, RZ, !P0 ;  /* 0x000000ff0e127207 */ /* 0x000fe40004000000 */
[----:B------:R-:W-:Y:S02]  /*0290*/  SHF.R.U32.HI R15, RZ, 0x1e, R20 ;  /* 0x0000001eff0f7819 */ /* 0x000fe40000011614 */
[----:B---3--:R-:W-:Y:S02]  /*02a0*/  SEL R23, R5, RZ, !P0 ;  /* 0x000000ff05177207 */ /* 0x008fe40004000000 */
[----:B------:R-:W-:-:S02]  /*02b0*/  LOP3.LUT R15, R15, 0x2, RZ, 0xc0, !PT ;  /* 0x000000020f0f7812 */ /* 0x000fc400078ec0ff */
[----:B------:R-:W-:Y:S02]  /*02c0*/  SEL R5, R6, RZ, !P0 ;  /* 0x000000ff06057207 */ /* 0x000fe40004000000 */
[----:B------:R-:W-:Y:S02]  /*02d0*/  IADD3 R24, P1, R15, R18, RZ ;  /* 0x000000120f187210 */ /* 0x000fe40007f3e0ff */
[----:B------:R-:W-:Y:S02]  /*02e0*/  SEL R18, R7, RZ, !P0 ;  /* 0x000000ff07127207 */ /* 0x000fe40004000000 */
[----:B------:R-:W-:Y:S01]  /*02f0*/  SEL R14, R4, RZ, !P0 ;  /* 0x000000ff040e7207 */ /* 0x000fe20004000000 */
[----:B------:R-:W-:Y:S01]  /*0300*/  IMAD.X R7, RZ, RZ, R20, P1 ;  /* 0x000000ffff077224 */ /* 0x000fe200008e0614 */
[----:B------:R-:W-:Y:S01]  /*0310*/  SHF.R.U32.HI R21, RZ, 0x1c, R23 ;  /* 0x0000001cff157819 */ /* 0x000fe20000011617 */
[----:B------:R-:W-:Y:S01]  /*0320*/  IMAD.SHL.U32 R6, R24, 0x8, RZ ;  /* 0x0000000818067824 */ /* 0x000fe200078e00ff */
[----:B-1----:R-:W-:-:S02]  /*0330*/  LEA R17, P1, R5, UR6, 0x2 ;  /* 0x0000000605117c11 */ /* 0x002fc4000f8210ff */
[----:B------:R-:W-:Y:S02]  /*0340*/  LEA R16, P2, R14, UR6, 0x2 ;  /* 0x000000060e107c11 */ /* 0x000fe4000f8410ff */
[----:B------:R-:W-:Y:S02]  /*0350*/  LOP3.LUT R21, R21, 0x8, RZ, 0xc0, !PT ;  /* 0x0000000815157812 */ /* 0x000fe400078ec0ff */
[--C-:B------:R-:W-:Y:S02]  /*0360*/  SHF.R.U32.HI R15, RZ, 0x1c, R18.reuse ;  /* 0x0000001cff0f7819 */ /* 0x100fe40000011612 */
[----:B------:R-:W-:Y:S02]  /*0370*/  LEA.HI.X R5, R5, UR7, R18, 0x2, P1 ;  /* 0x0000000705057c11 */ /* 0x000fe400088f1412 */
[----:B----4-:R-:W-:Y:S02]  /*0380*/  SEL R20, R9, RZ, !P0 ;  /* 0x000000ff09147207 */ /* 0x010fe40004000000 */
[----:B------:R-:W-:-:S02]  /*0390*/  SEL R18, R11, RZ, !P0 ;  /* 0x000000ff0b127207 */ /* 0x000fc40004000000 */
[----:B------:R-:W-:Y:S02]  /*03a0*/  SHF.L.U64.HI R4, R24, 0x3, R7 ;  /* 0x0000000318047819 */ /* 0x000fe40000010207 */
[----:B------:R-:W-:Y:S02]  /*03b0*/  LEA.HI.X R7, R14, UR7, R23, 0x2, P2 ;  /* 0x000000070e077c11 */ /* 0x000fe400090f1417 */
[----:B------:R-:W-:Y:S02]  /*03c0*/  IADD3 R16, P4, P3, R6, R16, R21 ;  /* 0x0000001006107210 */ /* 0x000fe40007b9e015 */
[----:B------:R-:W-:Y:S02]  /*03d0*/  SEL R23, R8, RZ, !P0 ;  /* 0x000000ff08177207 */ /* 0x000fe40004000000 */
[----:B------:R-:W-:Y:S02]  /*03e0*/  SEL R21, R10, RZ, !P0 ;  /* 0x000000ff0a157207 */ /* 0x000fe40004000000 */
[----:B------:R-:W-:-:S02]  /*03f0*/  SHF.R.U32.HI R11, RZ, 0x1c, R20 ;  /* 0x0000001cff0b7819 */ /* 0x000fc40000011614 */
[----:B------:R-:W-:Y:S02]  /*0400*/  SHF.R.U32.HI R9, RZ, 0x1c, R18 ;  /* 0x0000001cff097819 */ /* 0x000fe40000011612 */
[----:B------:R-:W-:Y:S02]  /*0410*/  LOP3.LUT R15, R15, 0x8, RZ, 0xc0, !PT ;  /* 0x000000080f0f7812 */ /* 0x000fe400078ec0ff */
[----:B------:R-:W-:Y:S02]  /*0420*/  LEA R10, P5, R23, UR6, 0x2 ;  /* 0x00000006170a7c11 */ /* 0x000fe4000f8a10ff */
[----:B------:R-:W-:Y:S02]  /*0430*/  LEA R8, P6, R21, UR6, 0x2 ;  /* 0x0000000615087c11 */ /* 0x000fe4000f8c10ff */
[----:B------:R-:W-:Y:S02]  /*0440*/  LOP3.LUT R11, R11, 0x8, RZ, 0xc0, !PT ;  /* 0x000000080b0b7812 */ /* 0x000fe400078ec0ff */
[----:B------:R-:W-:-:S02]  /*0450*/  LOP3.LUT R9, R9, 0x8, RZ, 0xc0, !PT ;  /* 0x0000000809097812 */ /* 0x000fc400078ec0ff */
[----:B------:R-:W-:Y:S02]  /*0460*/  IADD3 R14, P2, P1, R6, R17, R15 ;  /* 0x00000011060e7210 */ /* 0x000fe4000795e00f */
[----:B------:R-:W-:Y:S02]  /*0470*/  LEA.HI.X R23, R23, UR7, R20, 0x2, P5 ;  /* 0x0000000717177c11 */ /* 0x000fe4000a8f1414 */
[----:B------:R-:W-:Y:S01]  /*0480*/  LEA.HI.X R21, R21, UR7, R18, 0x2, P6 ;  /* 0x0000000715157c11 */ /* 0x000fe2000b0f1412 */
[----:B------:R-:W-:Y:S01]  /*0490*/  IMAD.MOV.U32 R18, RZ, RZ, RZ ;  /* 0x000000ffff127224 */ /* 0x000fe200078e00ff */
[----:B------:R-:W-:Y:S02]  /*04a0*/  IADD3.X R17, R4, R7, RZ, P4, P3 ;  /* 0x0000000704117210 */ /* 0x000fe400027e64ff */
[----:B------:R-:W-:Y:S02]  /*04b0*/  CS2R R24, SRZ ;  /* 0x0000000000187805 */ /* 0x000fe4000001ff00 */
[C---:B------:R-:W-:Y:S01]  /*04c0*/  IADD3 R10, P5, P6, R6.reuse, R10, R11 ;  /* 0x0000000a060a7210 */ /* 0x040fe20007ebe00b */
[----:B------:R-:W-:Y:S01]  /*04d0*/  ULDC.64 UR6, c[0x0][0x248] ;  /* 0x0000920000067ab9 */ /* 0x000fe20000000a00 */
[----:B------:R-:W-:-:S02]  /*04e0*/  IADD3 R8, P3, P4, R6, R8, R9 ;  /* 0x0000000806087210 */ /* 0x000fc40007c7e009 */
[C---:B------:R-:W-:Y:S01]  /*04f0*/  IADD3.X R15, R4.reuse, R5, RZ, P2, P1 ;  /* 0x00000005040f7210 */ /* 0x040fe200017e24ff */
[----:B------:R-:W1:Y:S01]  /*0500*/  LDC.64 R6, c[0x0][0x210] ;  /* 0x00008400ff067b82 */ /* 0x000e620000000a00 */
[C---:B------:R-:W-:Y:S02]  /*0510*/  IADD3.X R11, R4.reuse, R23, RZ, P5, P6 ;  /* 0x00000017040b7210 */ /* 0x040fe40002fec4ff */
[----:B------:R-:W-:Y:S01]  /*0520*/  IADD3.X R9, R4, R21, RZ, P3, P4 ;  /* 0x0000001504097210 */ /* 0x000fe20001fe84ff */
[----:B------:R-:W-:Y:S01]  /*0530*/  IMAD.SHL.U32 R21, R13, 0x4, RZ ;  /* 0x000000040d157824 */ /* 0x000fe200078e00ff */
[----:B------:R-:W-:-:S03]  /*0540*/  SHF.R.S32.HI R20, RZ, 0xa, R19 ;  /* 0x0000000aff147819 */ /* 0x000fc60000011413 */
[----:B------:R-:W2:Y:S01]  /*0550*/  LDC.64 R4, c[0x0][0x238] ;  /* 0x00008e00ff047b82 */ /* 0x000ea20000000a00 */
[----:B------:R-:W-:-:S04]  /*0560*/  IMAD.WIDE R16, R21, 0x4, R16 ;  /* 0x0000000415107825 */ /* 0x000fc800078e0210 */
[----:B------:R-:W-:-:S04]  /*0570*/  IMAD.WIDE R14, R21, 0x4, R14 ;  /* 0x00000004150e7825 */ /* 0x000fc800078e020e */
[----:B------:R-:W-:-:S04]  /*0580*/  IMAD.WIDE R10, R21, 0x4, R10 ;  /* 0x00000004150a7825 */ /* 0x000fc800078e020a */
[----:B------:R-:W-:-:S04]  /*0590*/  IMAD.WIDE R8, R21, 0x4, R8 ;  /* 0x0000000415087825 */ /* 0x000fc800078e0208 */
[----:B------:R-:W-:-:S04]  /*05a0*/  IMAD.SHL.U32 R23, R20, 0x80, RZ ;  /* 0x0000008014177824 */ /* 0x000fc800078e00ff */
[----:B------:R-:W-:-:S04]  /*05b0*/  IMAD.WIDE R16, R23, 0x4, R16 ;  /* 0x0000000417107825 */ /* 0x000fc800078e0210 */
[C---:B------:R-:W-:Y:S01]  /*05c0*/  IMAD.WIDE R14, R23.reuse, 0x4, R14 ;  /* 0x00000004170e7825 */ /* 0x040fe200078e020e */
[----:B------:R3:W4:Y:S03]  /*05d0*/  @!P0 LDG.E.EL R18, desc[UR4][R16.64] ;  /* 0x0000000410128981 */ /* 0x000726000c2e1900 */
[----:B------:R-:W-:Y:S01]  /*05e0*/  IMAD.WIDE R10, R23, 0x4, R10 ;  /* 0x00000004170a7825 */ /* 0x000fe200078e020a */
[----:B------:R-:W-:Y:S01]  /*05f0*/  ISETP.GT.AND P1, PT, R13, 0x1f, PT ;  /* 0x0000001f0d00780c */ /* 0x000fe20003f24270 */
[----:B------:R-:W5:Y:S02]  /*0600*/  @!P0 LDG.E.EL R24, desc[UR4][R14.64] ;  /* 0x000000040e188981 */ /* 0x000f64000c2e1900 */
[----:B------:R-:W-:Y:S02]  /*0610*/  IMAD.WIDE R22, R23, 0x4, R8 ;  /* 0x0000000417167825 */ /* 0x000fe400078e0208 */
[----:B------:R-:W1:Y:S01]  /*0620*/  LDC.64 R8, c[0x0][0x240] ;  /* 0x00009000ff087b82 */ /* 0x000e620000000a00 */
[----:B------:R2:W5:Y:S01]  /*0630*/  @!P0 LDG.E.EL R25, desc[UR4][R10.64] ;  /* 0x000000040a198981 */ /* 0x000562000c2e1900 */
[----:B------:R-:W-:-:S02]  /*0640*/  IMAD.SHL.U32 R19, R20, 0x200, RZ ;  /* 0x0000020014137824 */ /* 0x000fc400078e00ff */
[----:B------:R-:W-:-:S03]  /*0650*/  IMAD.MOV.U32 R21, RZ, RZ, RZ ;  /* 0x000000ffff157224 */ /* 0x000fc600078e00ff */
[----:B---3--:R-:W-:Y:S01]  /*0660*/  IADD3 R17, R19, R2, -R26 ;  /* 0x0000000213117210 */ /* 0x008fe20007ffe81a */
[----:B--2---:R-:W-:Y:S01]  /*0670*/  IMAD.WIDE R26, R3, 0x4, R4 ;  /* 0x00000004031a7825 */ /* 0x004fe200078e0204 */
[----:B------:R-:W-:Y:S02]  /*0680*/  LOP3.LUT R3, R0, 0xfffffff0, RZ, 0xc0, !PT ;  /* 0xfffffff000037812 */ /* 0x000fe400078ec0ff */
[----:B------:R-:W-:Y:S01]  /*0690*/  CS2R R4, SRZ ;  /* 0x0000000000047805 */ /* 0x000fe2000001ff00 */
[----:B------:R-:W2:Y:S01]  /*06a0*/  @!P0 LDG.E.EL R21, desc[UR4][R22.64] ;  /* 0x0000000416158981 */ /* 0x000ea2000c2e1900 */
[----:B------:R-:W-:Y:S02]  /*06b0*/  IMAD.SHL.U32 R13, R13, 0x10, RZ ;  /* 0x000000100d0d7824 */ /* 0x000fe400078e00ff */
[----:B------:R-:W-:Y:S01]  /*06c0*/  IMAD.IADD R0, R2, 0x1, -R3 ;  /* 0x0000000102007824 */ /* 0x000fe200078e0a03 */
[----:B------:R-:W-:Y:S01]  /*06d0*/  SHF.R.S32.HI R10, RZ, 0x1f, R19 ;  /* 0x0000001fff0a7819 */ /* 0x000fe20000011413 */
[----:B-1----:R-:W-:Y:S01]  /*06e0*/  IMAD.WIDE R16, R17, 0x4, R6 ;  /* 0x0000000411107825 */ /* 0x002fe200078e0206 */
[----:B------:R-:W-:-:S02]  /*06f0*/  CS2R R6, SRZ ;  /* 0x0000000000067805 */ /* 0x000fc4000001ff00 */
[----:B------:R-:W-:Y:S01]  /*0700*/  SHF.R.S32.HI R3, RZ, 0x1f, R13 ;  /* 0x0000001fff037819 */ /* 0x000fe2000001140d */
[----:B------:R-:W3:Y:S01]  /*0710*/  @!P0 LDG.E.EL.64 R4, desc[UR4][R26.64] ;  /* 0x000000041a048981 */ /* 0x000ee2000c2e1b00 */
[----:B------:R-:W-:Y:S02]  /*0720*/  IADD3 R19, P2, P3, R13, R0, R19 ;  /* 0x000000000d137210 */ /* 0x000fe40007b5e013 */
[----:B------:R-:W-:Y:S01]  /*0730*/  SHF.R.S32.HI R11, RZ, 0x1f, R0 ;  /* 0x0000001fff0b7819 */ /* 0x000fe20000011400 */
[----:B------:R-:W-:Y:S01]  /*0740*/  IMAD.MOV.U32 R0, RZ, RZ, RZ ;  /* 0x000000ffff007224 */ /* 0x000fe200078e00ff */
[----:B------:R1:W3:Y:S02]  /*0750*/  @!P0 LDG.E.64 R6, desc[UR4][R16.64] ;  /* 0x0000000410068981 */ /* 0x0002e4000c1e1b00 */
[----:B------:R-:W-:Y:S01]  /*0760*/  IADD3.X R10, R3, R11, R10, P2, P3 ;  /* 0x0000000b030a7210 */ /* 0x000fe200017e640a */
[----:B------:R-:W-:Y:S02]  /*0770*/  IMAD.MOV.U32 R3, RZ, RZ, RZ ;  /* 0x000000ffff037224 */ /* 0x000fe400078e00ff */
[----:B0-----:R-:W-:Y:S01]  /*0780*/  IMAD.WIDE R12, R12, 0x4, R8 ;  /* 0x000000040c0c7825 */ /* 0x001fe200078e0208 */
[----:B------:R-:W-:-:S02]  /*0790*/  LEA R14, P2, R19, UR6, 0x2 ;  /* 0x00000006130e7c11 */ /* 0x000fc4000f8410ff */
[----:B------:R-:W-:Y:S02]  /*07a0*/  CS2R R8, SRZ ;  /* 0x0000000000087805 */ /* 0x000fe4000001ff00 */
[----:B------:R-:W3:Y:S01]  /*07b0*/  @!P0 LDG.E.EL R0, desc[UR4][R12.64] ;  /* 0x000000040c008981 */ /* 0x000ee2000c2e1900 */
[----:B------:R-:W-:Y:S02]  /*07c0*/  LEA.HI.X R15, R19, UR7, R10, 0x2, P2 ;  /* 0x00000007130f7c11 */ /* 0x000fe400090f140a */
[----:B------:R-:W0:Y:S01]  /*07d0*/  LDC.64 R10, c[0x0][0x250] ;  /* 0x00009400ff0a7b82 */ /* 0x000e220000000a00 */
[----:B------:R0:W3:Y:S04]  /*07e0*/  @!P0 LDG.E.EL R3, desc[UR4][R12.64] ;  /* 0x000000040c038981 */ /* 0x0000e8000c2e1900 */
[----:B------:R-:W3:Y:S01]  /*07f0*/  @P1 LDG.E.64 R8, desc[UR4][R14.64+-0x800] ;  /* 0xfff800040e081981 */ /* 0x000ee2000c1e1b00 */
[----:B0-----:R-:W-:Y:S01]  /*0800*/  IMAD.WIDE R10, R2, 0x4, R10 ;  /* 0x00000004020a7825 */ /* 0x001fe200078e020a */
[----:B----4-:R-:W-:-:S02]  /*0810*/  SEL R19, R18, RZ, !P0 ;  /* 0x000000ff12137207 */ /* 0x010fc40004000000 */
[----:B-----5:R-:W-:Y:S02]  /*0820*/  SEL R24, R24, RZ, !P0 ;  /* 0x000000ff18187207 */ /* 0x020fe40004000000 */
[----:B-1----:R-:W-:-:S05]  /*0830*/  SEL R16, R25, RZ, !P0 ;  /* 0x000000ff19107207 */ /* 0x002fca0004000000 */
[----:B------:R-:W-:Y:S01]  /*0840*/  FADD R16, -R19, R16 ;  /* 0x0000001013107221 */ /* 0x000fe20000000100 */
[----:B--2---:R-:W-:-:S05]  /*0850*/  SEL R21, R21, RZ, !P0 ;  /* 0x000000ff15157207 */ /* 0x004fca0004000000 */
[----:B------:R-:W-:Y:S01]  /*0860*/  FADD R21, -R24, R21 ;  /* 0x0000001518157221 */ /* 0x000fe20000000100 */
[----:B---3--:R-:W-:Y:S02]  /*0870*/  SEL R4, R4, RZ, !P0 ;  /* 0x000000ff04047207 */ /* 0x008fe40004000000 */
[----:B------:R-:W-:Y:S02]  /*0880*/  SEL R5, R5, RZ, !P0 ;  /* 0x000000ff05057207 */ /* 0x000fe40004000000 */
[----:B------:R-:W-:Y:S01]  /*0890*/  SEL R13, R6, RZ, !P0 ;  /* 0x000000ff060d7207 */ /* 0x000fe20004000000 */
[----:B------:R-:W-:Y:S01]  /*08a0*/  FFMA R4, R16, R4, R19 ;  /* 0x0000000410047223 */ /* 0x000fe20000000013 */
[----:B------:R-:W-:Y:S01]  /*08b0*/  SEL R6, R7, RZ, !P0 ;  /* 0x000000ff07067207 */ /* 0x000fe20004000000 */
[----:B------:R-:W-:Y:S02]  /*08c0*/  FFMA R5, R21, R5, R24 ;  /* 0x0000000515057223 */ /* 0x000fe40000000018 */
[----:B------:R-:W-:-:S02]  /*08d0*/  FADD R4, -R13, R4 ;  /* 0x000000040d047221 */ /* 0x000fc40000000100 */
[----:B------:R-:W-:Y:S01]  /*08e0*/  FADD R5, -R6, R5 ;  /* 0x0000000506057221 */ /* 0x000fe20000000100 */
[----:B------:R-:W-:Y:S02]  /*08f0*/  SEL R0, R0, RZ, !P0 ;  /* 0x000000ff00007207 */ /* 0x000fe40004000000 */
[----:B------:R-:W-:-:S03]  /*0900*/  SEL R3, R3, RZ, !P0 ;  /* 0x000000ff03037207 */ /* 0x000fc60004000000 */
[----:B------:R-:W-:Y:S01]  /*0910*/  FFMA R4, R4, R0, R13 ;  /* 0x0000000004047223 */ /* 0x000fe2000000000d */
[----:B------:R-:W-:Y:S01]  /*0920*/  @P0 SEL R4, R8, RZ, P1 ;  /* 0x000000ff08040207 */ /* 0x000fe20000800000 */
[----:B------:R-:W-:Y:S01]  /*0930*/  FFMA R5, R5, R3, R6 ;  /* 0x0000000305057223 */ /* 0x000fe20000000006 */
[----:B------:R-:W-:-:S05]  /*0940*/  @P0 SEL R5, R9, RZ, P1 ;  /* 0x000000ff09050207 */ /* 0x000fca0000800000 */
[----:B------:R-:W-:Y:S01]  /*0950*/  STG.E.64 desc[UR4][R10.64], R4 ;  /* 0x000000040a007986 */ /* 0x000fe2000c101b04 */
[----:B------:R-:W-:Y:S05]  /*0960*/  EXIT ;  /* 0x000000000000794d */ /* 0x000fea0003800000 */
.L_x_0:
[----:B------:R-:W-:-:S00]  /*0970*/  BRA `(.L_x_0) ;  /* 0xfffffffc00fc7947 */ /* 0x000fc0000383ffff */
[----:B------:R-:W-:-:S00]  /*0980*/  NOP ;  /* 0x0000000000007918 */ /* 0x000fc00000000000 */
[----:B------:R-:W-:-:S00]  /*0990*/  NOP ;  /* 0x0000000000007918 */ /* 0x000fc00000000000 */
[----:B------:R-:W-:-:S00]  /*09a0*/  NOP ;  /* 0x0000000000007918 */ /* 0x000fc00000000000 */
[----:B------:R-:W-:-:S00]  /*09b0*/  NOP ;  /* 0x0000000000007918 */ /* 0x000fc00000000000 */
[----:B------:R-:W-:-:S00]  /*09c0*/  NOP ;  /* 0x0000000000007918 */ /* 0x000fc00000000000 */
[----:B------:R-:W-:-:S00]  /*09d0*/  NOP ;  /* 0x0000000000007918 */ /* 0x000fc00000000000 */
[----:B------:R-:W-:-:S00]  /*09e0*/  NOP ;  /* 0x0000000000007918 */ /* 0x000fc00000000000 */
[----:B------:R-:W-:-:S00]  /*09f0*/  NOP ;  /* 0x0000000000007918 */ /* 0x000fc00000000000 */
.L_x_1:


//--------------------- .nv.constant0.triton_poi_fused_cat_24 --------------------------
	.section	.nv.constant0.triton_poi_fused_cat_24,"a",@progbits
	.sectionflags	@""
	.align	4
.nv.constant0.triton_poi_fused_cat_24:
	.zero		604
